	.headerflags	@"EF_CUDA_TEXMODE_UNIFIED EF_CUDA_64BIT_ADDRESS EF_CUDA_ACCELERATORS EF_CUDA_SM90 EF_CUDA_VIRTUAL_SM(EF_CUDA_SM90)"
	.elftype	@"ET_EXEC"


//--------------------- .nv.info                  --------------------------
	.section	.nv.info,"",@"SHT_CUDA_INFO"
	.align	4


	//----- nvinfo : EIATTR_REGCOUNT
	.align		4
        /*0000*/ 	.byte	0x04, 0x2f
        /*0002*/ 	.short	(.L_3 - .L_2)
	.align		4
.L_2:
        /*0004*/ 	.word	index@(triton_poi_fused__native_batch_norm_legit_no_training_convolution_exp_mul_neg_1)
        /*0008*/ 	.word	0x00000017


	//----- nvinfo : EIATTR_MIN_STACK_SIZE
	.align		4
.L_3:
        /*000c*/ 	.byte	0x04, 0x12
        /*000e*/ 	.short	(.L_5 - .L_4)
	.align		4
.L_4:
        /*0010*/ 	.word	index@(triton_poi_fused__native_batch_norm_legit_no_training_convolution_exp_mul_neg_1)
        /*0014*/ 	.word	0x00000000


	//----- nvinfo : EIATTR_FRAME_SIZE
	.align		4
.L_5:
        /*0018*/ 	.byte	0x04, 0x11
        /*001a*/ 	.short	(.L_7 - .L_6)
	.align		4
.L_6:
        /*001c*/ 	.word	index@(triton_poi_fused__native_batch_norm_legit_no_training_convolution_exp_mul_neg_1)
        /*0020*/ 	.word	0x00000000


	//----- nvinfo : EIATTR_MIN_STACK_SIZE
	.align		4
.L_7:
        /*0024*/ 	.byte	0x04, 0x12
        /*0026*/ 	.short	(.L_9 - .L_8)
	.align		4
.L_8:
        /*0028*/ 	.word	index@(triton_poi_fused__native_batch_norm_legit_no_training_convolution_exp_mul_neg_1)
        /*002c*/ 	.word	0x00000000
.L_9:


//--------------------- .nv.info.triton_poi_fused__native_batch_norm_legit_no_training_convolution_exp_mul_neg_1 --------------------------
	.section	.nv.info.triton_poi_fused__native_batch_norm_legit_no_training_convolution_exp_mul_neg_1,"",@"SHT_CUDA_INFO"
	.sectionflags	@""
	.align	4


	//----- nvinfo : EIATTR_CUDA_API_VERSION
	.align		4
        /*0000*/ 	.byte	0x04, 0x37
        /*0002*/ 	.short	(.L_11 - .L_10)
.L_10:
        /*0004*/ 	.word	0x0000007c


	//----- nvinfo : EIATTR_KPARAM_INFO
	.align		4
.L_11:
        /*0008*/ 	.byte	0x04, 0x17
        /*000a*/ 	.short	(.L_13 - .L_12)
.L_12:
        /*000c*/ 	.word	0x00000000
        /*0010*/ 	.short	0x0008
        /*0012*/ 	.short	0x0040
        /*0014*/ 	.byte	0x00, 0xf0, 0x11, 0x00


	//----- nvinfo : EIATTR_KPARAM_INFO
	.align		4
.L_13:
        /*0018*/ 	.byte	0x04, 0x17
        /*001a*/ 	.short	(.L_15 - .L_14)
.L_14:
        /*001c*/ 	.word	0x00000000
        /*0020*/ 	.short	0x0007
        /*0022*/ 	.short	0x0038
        /*0024*/ 	.byte	0x00, 0xf4, 0x21, 0x00


	//----- nvinfo : EIATTR_KPARAM_INFO
	.align		4
.L_15:
        /*0028*/ 	.byte	0x04, 0x17
        /*002a*/ 	.short	(.L_17 - .L_16)
.L_16:
        /*002c*/ 	.word	0x00000000
        /*0030*/ 	.short	0x0006
        /*0032*/ 	.short	0x0030
        /*0034*/ 	.byte	0x00, 0xf4, 0x21, 0x00


	//----- nvinfo : EIATTR_KPARAM_INFO
	.align		4
.L_17:
        /*0038*/ 	.byte	0x04, 0x17
        /*003a*/ 	.short	(.L_19 - .L_18)
.L_18:
        /*003c*/ 	.word	0x00000000
        /*0040*/ 	.short	0x0005
        /*0042*/ 	.short	0x0028
        /*0044*/ 	.byte	0x00, 0xf4, 0x21, 0x00


	//----- nvinfo : EIATTR_KPARAM_INFO
	.align		4
.L_19:
        /*0048*/ 	.byte	0x04, 0x17
        /*004a*/ 	.short	(.L_21 - .L_20)
.L_20:
        /*004c*/ 	.word	0x00000000
        /*0050*/ 	.short	0x0004
        /*0052*/ 	.short	0x0020
        /*0054*/ 	.byte	0x00, 0xf4, 0x21, 0x00


	//----- nvinfo : EIATTR_KPARAM_INFO
	.align		4
.L_21:
        /*0058*/ 	.byte	0x04, 0x17
        /*005a*/ 	.short	(.L_23 - .L_22)
.L_22:
        /*005c*/ 	.word	0x00000000
        /*0060*/ 	.short	0x0003
        /*0062*/ 	.short	0x0018
        /*0064*/ 	.byte	0x00, 0xf4, 0x21, 0x00


	//----- nvinfo : EIATTR_KPARAM_INFO
	.align		4
.L_23:
        /*0068*/ 	.byte	0x04, 0x17
        /*006a*/ 	.short	(.L_25 - .L_24)
.L_24:
        /*006c*/ 	.word	0x00000000
        /*0070*/ 	.short	0x0002
        /*0072*/ 	.short	0x0010
        /*0074*/ 	.byte	0x00, 0xf4, 0x21, 0x00


	//----- nvinfo : EIATTR_KPARAM_INFO
	.align		4
.L_25:
        /*0078*/ 	.byte	0x04, 0x17
        /*007a*/ 	.short	(.L_27 - .L_26)
.L_26:
        /*007c*/ 	.word	0x00000000
        /*0080*/ 	.short	0x0001
        /*0082*/ 	.short	0x0008
        /*0084*/ 	.byte	0x00, 0xf4, 0x21, 0x00


	//----- nvinfo : EIATTR_KPARAM_INFO
	.align		4
.L_27:
        /*0088*/ 	.byte	0x04, 0x17
        /*008a*/ 	.short	(.L_29 - .L_28)
.L_28:
        /*008c*/ 	.word	0x00000000
        /*0090*/ 	.short	0x0000
        /*0092*/ 	.short	0x0000
        /*0094*/ 	.byte	0x00, 0xf4, 0x21, 0x00


	//----- nvinfo : EIATTR_SPARSE_MMA_MASK
	.align		4
.L_29:
        /*0098*/ 	.byte	0x03, 0x50
        /*009a*/ 	.short	0x0000


	//----- nvinfo : EIATTR_MAXREG_COUNT
	.align		4
        /*009c*/ 	.byte	0x03, 0x1b
        /*009e*/ 	.short	0x00ff


	//----- nvinfo : EIATTR_EXIT_INSTR_OFFSETS
	.align		4
        /*00a0*/ 	.byte	0x04, 0x1c
        /*00a2*/ 	.short	(.L_31 - .L_30)


	//   ....[0]....
.L_30:
        /*00a4*/ 	.word	0x00000410


	//   ....[1]....
        /*00a8*/ 	.word	0x00000430


	//----- nvinfo : EIATTR_REQNTID
	.align		4
.L_31:
        /*00ac*/ 	.byte	0x04, 0x10
        /*00ae*/ 	.short	(.L_33 - .L_32)
.L_32:
        /*00b0*/ 	.word	0x00000080
        /*00b4*/ 	.word	0x00000001
        /*00b8*/ 	.word	0x00000001


	//----- nvinfo : EIATTR_CBANK_PARAM_SIZE
	.align		4
.L_33:
        /*00bc*/ 	.byte	0x03, 0x19
        /*00be*/ 	.short	0x0044


	//----- nvinfo : EIATTR_PARAM_CBANK
	.align		4
        /*00c0*/ 	.byte	0x04, 0x0a
        /*00c2*/ 	.short	(.L_35 - .L_34)
	.align		4
.L_34:
        /*00c4*/ 	.word	index@(.nv.constant0.triton_poi_fused__native_batch_norm_legit_no_training_convolution_exp_mul_neg_1)
        /*00c8*/ 	.short	0x0210
        /*00ca*/ 	.short	0x0044


	//----- nvinfo : EIATTR_SW_WAR
	.align		4
.L_35:
        /*00cc*/ 	.byte	0x04, 0x36
        /*00ce*/ 	.short	(.L_37 - .L_36)
.L_36:
        /*00d0*/ 	.word	0x00000008
.L_37:


//--------------------- .nv.callgraph             --------------------------
	.section	.nv.callgraph,"",@"SHT_CUDA_CALLGRAPH"
	.align	4
	.sectionentsize	8
	.align		4
        /*0000*/ 	.word	0x00000000
	.align		4
        /*0004*/ 	.word	0xffffffff
	.align		4
        /*0008*/ 	.word	0x00000000
	.align		4
        /*000c*/ 	.word	0xfffffffe
	.align		4
        /*0010*/ 	.word	0x00000000
	.align		4
        /*0014*/ 	.word	0xfffffffd
	.align		4
        /*0018*/ 	.word	0x00000000
	.align		4
        /*001c*/ 	.word	0xfffffffc


//--------------------- .nv.constant4             --------------------------
	.section	.nv.constant4,"a",@progbits
	.align	8
	.align		8
.nv.constant4:
        /*0000*/ 	.dword	_$_str
	.align		8
        /*0008*/ 	.dword	_$_str_$_2


//--------------------- .text.triton_poi_fused__native_batch_norm_legit_no_training_convolution_exp_mul_neg_1 --------------------------
	.section	.text.triton_poi_fused__native_batch_norm_legit_no_training_convolution_exp_mul_neg_1,"ax",@progbits
	.align	128
        .global         triton_poi_fused__native_batch_norm_legit_no_training_convolution_exp_mul_neg_1
        .type           triton_poi_fused__native_batch_norm_legit_no_training_convolution_exp_mul_neg_1,@function
        .size           triton_poi_fused__native_batch_norm_legit_no_training_convolution_exp_mul_neg_1,(.L_x_1 - triton_poi_fused__native_batch_norm_legit_no_training_convolution_exp_mul_neg_1)
        .other          triton_poi_fused__native_batch_norm_legit_no_training_convolution_exp_mul_neg_1,@"STO_CUDA_ENTRY STV_DEFAULT"
triton_poi_fused__native_batch_norm_legit_no_training_convolution_exp_mul_neg_1:
.text.triton_poi_fused__native_batch_norm_legit_no_training_convolution_exp_mul_neg_1:
[----:B------:R-:W0:Y:S01]  /*0000*/  LDC R1, c[0x0][0x28] ;  /* 0x00000a00ff017b82 */ /* 0x000e220000000800 */
[----:B------:R-:W1:Y:S07]  /*0010*/  S2R R4, SR_TID.X ;  /* 0x0000000000047919 */ /* 0x000e6e0000002100 */
[----:B------:R-:W2:Y:S01]  /*0020*/  LDC.64 R12, c[0x0][0x230] ;  /* 0x00008c00ff0c7b82 */ /* 0x000ea20000000a00 */
[----:B------:R-:W-:Y:S01]  /*0030*/  ULDC.64 UR4, c[0x0][0x208] ;  /* 0x0000820000047ab9 */ /* 0x000fe20000000a00 */
[----:B------:R-:W3:Y:S06]  /*0040*/  S2R R3, SR_CTAID.X ;  /* 0x0000000000037919 */ /* 0x000eec0000002500 */
[----:B------:R-:W4:Y:S08]  /*0050*/  LDC.64 R10, c[0x0][0x218] ;  /* 0x00008600ff0a7b82 */ /* 0x000f300000000a00 */
[----:B------:R-:W5:Y:S08]  /*0060*/  LDC.64 R14, c[0x0][0x228] ;  /* 0x00008a00ff0e7b82 */ /* 0x000f700000000a00 */
[----:B------:R-:W4:Y:S01]  /*0070*/  LDC.64 R16, c[0x0][0x238] ;  /* 0x00008e00ff107b82 */ /* 0x000f220000000a00 */
[----:B-1----:R-:W-:-:S07]  /*0080*/  LOP3.LUT R4, R4, 0x7f, RZ, 0xc0, !PT ;  /* 0x0000007f04047812 */ /* 0x002fce00078ec0ff */
[----:B------:R-:W1:Y:S01]  /*0090*/  LDC.64 R8, c[0x0][0x240] ;  /* 0x00009000ff087b82 */ /* 0x000e620000000a00 */
[----:B---3--:R-:W-:Y:S02]  /*00a0*/  SHF.R.S32.HI R0, RZ, 0x18, R3 ;  /* 0x00000018ff007819 */ /* 0x008fe40000011403 */
[----:B------:R-:W-:Y:S02]  /*00b0*/  LEA R4, R3, R4, 0x7 ;  /* 0x0000000403047211 */ /* 0x000fe400078e38ff */
[----:B------:R-:W-:Y:S02]  /*00c0*/  SGXT R3, R0, 0x1 ;  /* 0x000000010003781a */ /* 0x000fe40000000200 */
[----:B------:R-:W-:Y:S02]  /*00d0*/  ISETP.GE.AND P0, PT, R4, 0x100, PT ;  /* 0x000001000400780c */ /* 0x000fe40003f06270 */
[----:B------:R-:W-:-:S04]  /*00e0*/  LEA.HI R3, R3, R4, RZ, 0x4 ;  /* 0x0000000403037211 */ /* 0x000fc800078f20ff */
[----:B------:R-:W-:-:S04]  /*00f0*/  SHF.R.S32.HI R3, RZ, 0x4, R3 ;  /* 0x00000004ff037819 */ /* 0x000fc80000011403 */
[----:B------:R-:W-:-:S04]  /*0100*/  LEA.HI R0, R3, R3, RZ, 0x2 ;  /* 0x0000000303007211 */ /* 0x000fc800078f10ff */
[----:B------:R-:W-:-:S04]  /*0110*/  LOP3.LUT R0, R0, 0xfffffffc, RZ, 0xc0, !PT ;  /* 0xfffffffc00007812 */ /* 0x000fc800078ec0ff */
[----:B------:R-:W-:Y:S01]  /*0120*/  IADD3 R19, R3, -R0, RZ ;  /* 0x8000000003137210 */ /* 0x000fe20007ffe0ff */
[----:B------:R-:W-:Y:S01]  /*0130*/  HFMA2.MMA R0, -RZ, RZ, 0, 0 ;  /* 0x00000000ff007435 */ /* 0x000fe200000001ff */
[----:B------:R-:W3:Y:S03]  /*0140*/  LDC.64 R2, c[0x0][0x210] ;  /* 0x00008400ff027b82 */ /* 0x000ee60000000a00 */
[----:B--2---:R-:W-:-:S06]  /*0150*/  IMAD.WIDE R12, R19, 0x4, R12 ;  /* 0x00000004130c7825 */ /* 0x004fcc00078e020c */
[----:B------:R5:W2:Y:S01]  /*0160*/  @!P0 LDG.E.EL R0, desc[UR4][R12.64] ;  /* 0x000000040c008981 */ /* 0x000aa2000c2e1900 */
[----:B------:R-:W-:Y:S02]  /*0170*/  MOV R5, RZ ;  /* 0x000000ff00057202 */ /* 0x000fe40000000f00 */
[----:B------:R-:W-:Y:S01]  /*0180*/  CS2R R6, SRZ ;  /* 0x0000000000067805 */ /* 0x000fe2000001ff00 */
[----:B----4-:R-:W-:Y:S01]  /*0190*/  IMAD.WIDE R10, R19, 0x4, R10 ;  /* 0x00000004130a7825 */ /* 0x010fe200078e020a */
[----:B------:R-:W-:-:S04]  /*01a0*/  HFMA2.MMA R20, -RZ, RZ, 0, 0 ;  /* 0x00000000ff147435 */ /* 0x000fc800000001ff */
[----:B------:R4:W2:Y:S01]  /*01b0*/  @!P0 LDG.E.EL R5, desc[UR4][R10.64] ;  /* 0x000000040a058981 */ /* 0x0008a2000c2e1900 */
[----:B-----5:R-:W-:-:S04]  /*01c0*/  IMAD.WIDE R12, R19, 0x4, R14 ;  /* 0x00000004130c7825 */ /* 0x020fc800078e020e */
[----:B---3--:R-:W-:Y:S01]  /*01d0*/  IMAD.WIDE R2, R4, 0x4, R2 ;  /* 0x0000000404027825 */ /* 0x008fe200078e0202 */
[----:B------:R3:W5:Y:S04]  /*01e0*/  @!P0 LDG.E.EL R7, desc[UR4][R12.64] ;  /* 0x000000040c078981 */ /* 0x000768000c2e1900 */
[----:B------:R-:W5:Y:S01]  /*01f0*/  @!P0 LDG.E R6, desc[UR4][R2.64] ;  /* 0x0000000402068981 */ /* 0x000f62000c1e1900 */
[----:B0-----:R-:W-:-:S04]  /*0200*/  IMAD.WIDE R14, R19, 0x4, R16 ;  /* 0x00000004130e7825 */ /* 0x001fc800078e0210 */
[----:B-1----:R-:W-:Y:S01]  /*0210*/  IMAD.WIDE R16, R19, 0x4, R8 ;  /* 0x0000000413107825 */ /* 0x002fe200078e0208 */
[----:B------:R-:W-:Y:S01]  /*0220*/  CS2R R8, SRZ ;  /* 0x0000000000087805 */ /* 0x000fe2000001ff00 */
[----:B------:R-:W4:Y:S03]  /*0230*/  LDC.64 R18, c[0x0][0x220] ;  /* 0x00008800ff127b82 */ /* 0x000f260000000a00 */
[----:B------:R-:W5:Y:S04]  /*0240*/  @!P0 LDG.E.EL R20, desc[UR4][R16.64] ;  /* 0x0000000410148981 */ /* 0x000f68000c2e1900 */
[----:B------:R-:W5:Y:S01]  /*0250*/  @!P0 LDG.E.EL R9, desc[UR4][R14.64] ;  /* 0x000000040e098981 */ /* 0x000f62000c2e1900 */
[----:B----4-:R-:W-:-:S05]  /*0260*/  IMAD.WIDE R10, R4, 0x4, R18 ;  /* 0x00000004040a7825 */ /* 0x010fca00078e0212 */
[----:B------:R5:W4:Y:S01]  /*0270*/  @!P0 LDG.E R8, desc[UR4][R10.64] ;  /* 0x000000040a088981 */ /* 0x000b22000c1e1900 */
[----:B---3--:R-:W-:Y:S01]  /*0280*/  MOV R13, 0x3e800000 ;  /* 0x3e800000000d7802 */ /* 0x008fe20000000f00 */
[----:B--2---:R-:W-:-:S04]  /*0290*/  FADD R0, R0, 9.9999997473787516356e-06 ;  /* 0x3727c5ac00007421 */ /* 0x004fc80000000000 */
[----:B------:R-:W0:Y:S02]  /*02a0*/  MUFU.SQRT R12, R0 ;  /* 0x00000000000c7308 */ /* 0x000e240000002000 */
[C---:B0-----:R-:W-:Y:S02]  /*02b0*/  FSETP.GT.AND P1, PT, R12.reuse, 8.50705917302346158658e+37, PT ;  /* 0x7e8000000c00780b */ /* 0x041fe40003f24000 */
[----:B------:R-:W-:-:S11]  /*02c0*/  FSETP.GEU.AND P2, PT, R12, 1.175494350822287508e-38, PT ;  /* 0x008000000c00780b */ /* 0x000fd60003f4e000 */
[----:B------:R-:W-:-:S04]  /*02d0*/  @P1 FMUL R12, R12, 0.25 ;  /* 0x3e8000000c0c1820 */ /* 0x000fc80000400000 */
[----:B------:R-:W-:-:S06]  /*02e0*/  @!P2 FMUL R12, R12, 16777216 ;  /* 0x4b8000000c0ca820 */ /* 0x000fcc0000400000 */
[----:B------:R-:W0:Y:S01]  /*02f0*/  MUFU.RCP R12, R12 ;  /* 0x0000000c000c7308 */ /* 0x000e220000001000 */
[----:B------:R-:W-:Y:S01]  /*0300*/  FSEL R13, R13, 1, P1 ;  /* 0x3f8000000d0d7808 */ /* 0x000fe20000800000 */
[----:B-----5:R-:W-:-:S04]  /*0310*/  FADD R10, R5, R6 ;  /* 0x00000006050a7221 */ /* 0x020fc80000000000 */
[----:B------:R-:W-:Y:S01]  /*0320*/  @!P2 FMUL R13, R13, 16777216 ;  /* 0x4b8000000d0da820 */ /* 0x000fe20000400000 */
[----:B------:R-:W-:-:S03]  /*0330*/  FADD R7, R10, -R7 ;  /* 0x800000070a077221 */ /* 0x000fc60000000000 */
[----:B0-----:R-:W-:-:S04]  /*0340*/  FMUL R6, R12, R13 ;  /* 0x0000000d0c067220 */ /* 0x001fc80000400000 */
[----:B------:R-:W-:-:S04]  /*0350*/  FMUL R7, R7, R6 ;  /* 0x0000000607077220 */ /* 0x000fc80000400000 */
[----:B------:R-:W-:Y:S02]  /*0360*/  FFMA R0, R7, R9, R20 ;  /* 0x0000000907007223 */ /* 0x000fe40000000014 */
[----:B------:R-:W0:Y:S02]  /*0370*/  LDC.64 R6, c[0x0][0x248] ;  /* 0x00009200ff067b82 */ /* 0x000e240000000a00 */
[----:B------:R-:W-:-:S04]  /*0380*/  FFMA R0, -R0, R0, RZ ;  /* 0x0000000000007223 */ /* 0x000fc800000001ff */
[----:B------:R-:W-:-:S05]  /*0390*/  FMUL R0, R0, 1.4426950216293334961 ;  /* 0x3fb8aa3b00007820 */ /* 0x000fca0000400000 */
[----:B------:R-:W-:-:S13]  /*03a0*/  FSETP.GEU.AND P1, PT, R0, -126, PT ;  /* 0xc2fc00000000780b */ /* 0x000fda0003f2e000 */
[----:B------:R-:W-:-:S04]  /*03b0*/  @!P1 FMUL R0, R0, 0.5 ;  /* 0x3f00000000009820 */ /* 0x000fc80000400000 */
[----:B------:R-:W1:Y:S01]  /*03c0*/  MUFU.EX2 R9, R0 ;  /* 0x0000000000097308 */ /* 0x000e620000000800 */
[----:B------:R2:W-:Y:S01]  /*03d0*/  @!P0 STG.E desc[UR4][R2.64], R10 ;  /* 0x0000000a02008986 */ /* 0x0005e2000c101904 */
[----:B0-----:R-:W-:-:S04]  /*03e0*/  IMAD.WIDE R4, R4, 0x4, R6 ;  /* 0x0000000404047825 */ /* 0x001fc800078e0206 */
[----:B-1----:R-:W-:-:S04]  /*03f0*/  @!P1 FMUL R9, R9, R9 ;  /* 0x0000000909099220 */ /* 0x002fc80000400000 */
[----:B----4-:R-:W-:Y:S01]  /*0400*/  FMUL R9, R9, R8 ;  /* 0x0000000809097220 */ /* 0x010fe20000400000 */
[----:B--2---:R-:W-:Y:S06]  /*0410*/  @P0 EXIT ;  /* 0x000000000000094d */ /* 0x004fec0003800000 */
[----:B------:R-:W-:Y:S01]  /*0420*/  STG.E desc[UR4][R4.64], R9 ;  /* 0x0000000904007986 */ /* 0x000fe2000c101904 */
[----:B------:R-:W-:Y:S05]  /*0430*/  EXIT ;  /* 0x000000000000794d */ /* 0x000fea0003800000 */
.L_x_0:
[----:B------:R-:W-:-:S00]  /*0440*/  BRA `(.L_x_0) ;  /* 0xfffffffc00fc7947 */ /* 0x000fc0000383ffff */
[----:B------:R-:W-:-:S00]  /*0450*/  NOP ;  /* 0x0000000000007918 */ /* 0x000fc00000000000 */
        /* <DEDUP_REMOVED lines=10> */
.L_x_1:


//--------------------- .nv.global.init           --------------------------
	.section	.nv.global.init,"aw",@progbits
.nv.global.init:
	.type		_$_str,@object
	.size		_$_str,(_$_str_$_2 - _$_str)
_$_str:
        /*0000*/ 	.byte	0x5f, 0x5f, 0x43, 0x55, 0x44, 0x41, 0x5f, 0x46, 0x54, 0x5a, 0x00
	.type		_$_str_$_2,@object
	.size		_$_str_$_2,(.L_1 - _$_str_$_2)
_$_str_$_2:
        /*000b*/ 	.byte	0x5f, 0x5f, 0x43, 0x55, 0x44, 0x41, 0x5f, 0x50, 0x52, 0x45, 0x43, 0x5f, 0x53, 0x51, 0x52, 0x54
        /*001b*/ 	.byte	0x00
.L_1:


//--------------------- .nv.constant0.triton_poi_fused__native_batch_norm_legit_no_training_convolution_exp_mul_neg_1 --------------------------
	.section	.nv.constant0.triton_poi_fused__native_batch_norm_legit_no_training_convolution_exp_mul_neg_1,"a",@progbits
	.sectionflags	@""
	.align	4
.nv.constant0.triton_poi_fused__native_batch_norm_legit_no_training_convolution_exp_mul_neg_1:
	.zero		596
